//
// Generated by NVIDIA NVVM Compiler
//
// Compiler Build ID: CL-36424714
// Cuda compilation tools, release 13.0, V13.0.88
// Based on NVVM 20.0.0
//

.version 9.0
.target sm_100
.address_size 64

	// .globl	_Z6kernelPdPf

.visible .entry _Z6kernelPdPf(
	.param .u64 .ptr .align 1 _Z6kernelPdPf_param_0,
	.param .u64 .ptr .align 1 _Z6kernelPdPf_param_1
)
{
	.reg .pred 	%p<2>;
	.reg .b32 	%r<2>;
	.reg .b32 	%f<2>;
	.reg .b64 	%rd<7>;
	.reg .b64 	%fd<2>;

	ld.param.u64 	%rd1, [_Z6kernelPdPf_param_0];
	ld.param.u64 	%rd2, [_Z6kernelPdPf_param_1];
	cvta.to.global.u64 	%rd3, %rd2;
	mov.u32 	%r1, %tid.x;
	mul.wide.u32 	%rd4, %r1, 4;
	add.s64 	%rd5, %rd3, %rd4;
	ld.global.f32 	%f1, [%rd5];
	setp.geu.f32 	%p1, %f1, 0f41700000;
	@%p1 bra 	$L__BB0_2;
	cvta.to.global.u64 	%rd6, %rd1;
	atom.global.add.f64 	%fd1, [%rd6], 0d4003333333333333;
$L__BB0_2:
	ret;

}


// ===== COMPILED SASS (sm_100) =====

	.target	sm_100

	.elftype	@"ET_EXEC"


//--------------------- .note.nv.tkinfo           --------------------------
	.section	.note.nv.tkinfo,"",@"SHT_NOTE"
	.sectionflags	@"SHF_NOTE_NV_TKINFO"
	.tkinfo
        /*0018*/ 	.word	0x00000002
        /*0030*/ 	.string	""
        /*0030*/ 	.string	"ptxas"
        /*0030*/ 	.string	"Cuda compilation tools, release 13.0, V13.0.88"
        /*0030*/ 	.string	"Build cuda_13.0.r13.0/compiler.36424714_0"
        /*0030*/ 	.string	"-arch sm_100 -m 64 "



//--------------------- .note.nv.cuinfo           --------------------------
	.section	.note.nv.cuinfo,"",@"SHT_NOTE"
	.sectionflags	@"SHF_NOTE_NV_CUINFO"
        /*0018*/ 	.short	0x0002
        /*001a*/ 	.short	0x0064
        /*001c*/ 	.short	0x0082
	.zero		2


//--------------------- .nv.info                  --------------------------
	.section	.nv.info,"",@"SHT_CUDA_INFO"
	.align	4


	//----- nvinfo : EIATTR_REGCOUNT
	.align		4
        /*0000*/ 	.byte	0x04, 0x2f
        /*0002*/ 	.short	(.L_1 - .L_0)
	.align		4
.L_0:
        /*0004*/ 	.word	index@(_Z6kernelPdPf)
        /*0008*/ 	.word	0x00000008


	//----- nvinfo : EIATTR_FRAME_SIZE
	.align		4
.L_1:
        /*000c*/ 	.byte	0x04, 0x11
        /*000e*/ 	.short	(.L_3 - .L_2)
	.align		4
.L_2:
        /*0010*/ 	.word	index@(_Z6kernelPdPf)
        /*0014*/ 	.word	0x00000000


	//----- nvinfo : EIATTR_MIN_STACK_SIZE
	.align		4
.L_3:
        /*0018*/ 	.byte	0x04, 0x12
        /*001a*/ 	.short	(.L_5 - .L_4)
	.align		4
.L_4:
        /*001c*/ 	.word	index@(_Z6kernelPdPf)
        /*0020*/ 	.word	0x00000000
.L_5:


//--------------------- .nv.compat                --------------------------
	.section	.nv.compat,"",@"SHT_CUDA_COMPAT_INFO"
	.align	4
        /*0000*/ 	.byte	0x02, 0x09, 0x00, 0x00, 0x02, 0x02, 0x01, 0x00, 0x02, 0x05, 0x05, 0x00, 0x03, 0x07, 0x01, 0x01
        /*0010*/ 	.byte	0x02, 0x03, 0x00, 0x00, 0x02, 0x06, 0x01, 0x00, 0x04, 0x0b, 0x08, 0x00, 0x01, 0x00, 0x00, 0x00
        /*0020*/ 	.byte	0x00, 0x00, 0x00, 0x00


//--------------------- .nv.info._Z6kernelPdPf    --------------------------
	.section	.nv.info._Z6kernelPdPf,"",@"SHT_CUDA_INFO"
	.sectionflags	@""
	.align	4


	//----- nvinfo : EIATTR_CUDA_API_VERSION
	.align		4
        /*0000*/ 	.byte	0x04, 0x37
        /*0002*/ 	.short	(.L_7 - .L_6)
.L_6:
        /*0004*/ 	.word	0x00000082


	//----- nvinfo : EIATTR_KPARAM_INFO
	.align		4
.L_7:
        /*0008*/ 	.byte	0x04, 0x17
        /*000a*/ 	.short	(.L_9 - .L_8)
.L_8:
        /*000c*/ 	.word	0x00000000
        /*0010*/ 	.short	0x0001
        /*0012*/ 	.short	0x0008
        /*0014*/ 	.byte	0x00, 0xf5, 0x21, 0x00


	//----- nvinfo : EIATTR_KPARAM_INFO
	.align		4
.L_9:
        /*0018*/ 	.byte	0x04, 0x17
        /*001a*/ 	.short	(.L_11 - .L_10)
.L_10:
        /*001c*/ 	.word	0x00000000
        /*0020*/ 	.short	0x0000
        /*0022*/ 	.short	0x0000
        /*0024*/ 	.byte	0x00, 0xf5, 0x21, 0x00


	//----- nvinfo : EIATTR_SPARSE_MMA_MASK
	.align		4
.L_11:
        /*0028*/ 	.byte	0x03, 0x50
        /*002a*/ 	.short	0x0000


	//----- nvinfo : EIATTR_MAXREG_COUNT
	.align		4
        /*002c*/ 	.byte	0x03, 0x1b
        /*002e*/ 	.short	0x00ff


	//----- nvinfo : EIATTR_MERCURY_ISA_VERSION
	.align		4
        /*0030*/ 	.byte	0x03, 0x5f
        /*0032*/ 	.short	0x0101


	//----- nvinfo : EIATTR_VRC_CTA_INIT_COUNT
	.align		4
        /*0034*/ 	.byte	0x02, 0x4a
	.zero		1
	.zero		1


	//----- nvinfo : EIATTR_EXIT_INSTR_OFFSETS
	.align		4
        /*0038*/ 	.byte	0x04, 0x1c
        /*003a*/ 	.short	(.L_13 - .L_12)


	//   ....[0]....
.L_12:
        /*003c*/ 	.word	0x00000070


	//   ....[1]....
        /*0040*/ 	.word	0x000000c0


	//----- nvinfo : EIATTR_CBANK_PARAM_SIZE
	.align		4
.L_13:
        /*0044*/ 	.byte	0x03, 0x19
        /*0046*/ 	.short	0x0010


	//----- nvinfo : EIATTR_PARAM_CBANK
	.align		4
        /*0048*/ 	.byte	0x04, 0x0a
        /*004a*/ 	.short	(.L_15 - .L_14)
	.align		4
.L_14:
        /*004c*/ 	.word	index@(.nv.constant0._Z6kernelPdPf)
        /*0050*/ 	.short	0x0380
        /*0052*/ 	.short	0x0010


	//----- nvinfo : EIATTR_SW_WAR
	.align		4
.L_15:
        /*0054*/ 	.byte	0x04, 0x36
        /*0056*/ 	.short	(.L_17 - .L_16)
.L_16:
        /*0058*/ 	.word	0x00000008
.L_17:


//--------------------- .nv.callgraph             --------------------------
	.section	.nv.callgraph,"",@"SHT_CUDA_CALLGRAPH"
	.align	4
	.sectionentsize	8
	.align		4
        /*0000*/ 	.word	0x00000000
	.align		4
        /*0004*/ 	.word	0xffffffff
	.align		4
        /*0008*/ 	.word	0x00000000
	.align		4
        /*000c*/ 	.word	0xfffffffe
	.align		4
        /*0010*/ 	.word	0x00000000
	.align		4
        /*0014*/ 	.word	0xfffffffd
	.align		4
        /*0018*/ 	.word	0x00000000
	.align		4
        /*001c*/ 	.word	0xfffffffc


//--------------------- .text._Z6kernelPdPf       --------------------------
	.section	.text._Z6kernelPdPf,"ax",@progbits
	.align	128
        .global         _Z6kernelPdPf
        .type           _Z6kernelPdPf,@function
        .size           _Z6kernelPdPf,(.L_x_1 - _Z6kernelPdPf)
        .other          _Z6kernelPdPf,@"STO_CUDA_ENTRY STV_DEFAULT"
_Z6kernelPdPf:
.text._Z6kernelPdPf:
[----:B------:R-:W-:Y:S01]  /*0000*/  LDC R1, c[0x0][0x37c] ;  /* 0x0000df00ff017b82 */ /* 0x000fe20000000800 */
[----:B------:R-:W0:Y:S07]  /*0010*/  S2R R5, SR_TID.X ;  /* 0x0000000000057919 */ /* 0x000e2e0000002100 */
[----:B------:R-:W0:Y:S01]  /*0020*/  LDC.64 R2, c[0x0][0x388] ;  /* 0x0000e200ff027b82 */ /* 0x000e220000000a00 */
[----:B------:R-:W1:Y:S01]  /*0030*/  LDCU.64 UR4, c[0x0][0x358] ;  /* 0x00006b00ff0477ac */ /* 0x000e620008000a00 */
[----:B0-----:R-:W-:-:S06]  /*0040*/  IMAD.WIDE.U32 R2, R5, 0x4, R2 ;  /* 0x0000000405027825 */ /* 0x001fcc00078e0002 */
[----:B-1----:R-:W2:Y:S02]  /*0050*/  LDG.E R2, desc[UR4][R2.64] ;  /* 0x0000000402027981 */ /* 0x002ea4000c1e1900 */
[----:B--2---:R-:W-:-:S13]  /*0060*/  FSETP.GEU.AND P0, PT, R2, 15, PT ;  /* 0x417000000200780b */ /* 0x004fda0003f0e000 */
[----:B------:R-:W-:Y:S05]  /*0070*/  @P0 EXIT ;  /* 0x000000000000094d */ /* 0x000fea0003800000 */
[----:B------:R-:W0:Y:S01]  /*0080*/  LDC.64 R2, c[0x0][0x380] ;  /* 0x0000e000ff027b82 */ /* 0x000e220000000a00 */
[----:B------:R-:W-:Y:S01]  /*0090*/  HFMA2 R4, -RZ, RZ, 0.2249755859375, 0.2249755859375 ;  /* 0x33333333ff047431 */ /* 0x000fe200000001ff */
[----:B------:R-:W-:-:S05]  /*00a0*/  MOV R5, 0x40033333 ;  /* 0x4003333300057802 */ /* 0x000fca0000000f00 */
[----:B0-----:R-:W-:Y:S01]  /*00b0*/  REDG.E.ADD.F64.RN.STRONG.GPU desc[UR4][R2.64], R4 ;  /* 0x00000004020079a6 */ /* 0x001fe2000c12ff04 */
[----:B------:R-:W-:Y:S05]  /*00c0*/  EXIT ;  /* 0x000000000000794d */ /* 0x000fea0003800000 */
.L_x_0:
[----:B------:R-:W-:-:S00]  /*00d0*/  BRA `(.L_x_0) ;  /* 0xfffffffc00fc7947 */ /* 0x000fc0000383ffff */
[----:B------:R-:W-:-:S00]  /*00e0*/  NOP ;  /* 0x0000000000007918 */ /* 0x000fc00000000000 */
        /* <DEDUP_REMOVED lines=9> */
.L_x_1:


//--------------------- .nv.shared.reserved.0     --------------------------
	.section	.nv.shared.reserved.0,"aw",@nobits
	.weak		__nv_reservedSMEM_offset_0_alias
	.size		__nv_reservedSMEM_offset_0_alias, 0, 64
	.other		__nv_reservedSMEM_offset_0_alias,@"STO_CUDA_RESERVED_SHARED STV_DEFAULT"
__nv_reservedSMEM_offset_0_alias:
	.zero		0
	.zero		64


//--------------------- .nv.constant0._Z6kernelPdPf --------------------------
	.section	.nv.constant0._Z6kernelPdPf,"a",@progbits
	.sectionflags	@""
	.align	4
.nv.constant0._Z6kernelPdPf:
	.zero		912


//--------------------- SYMBOLS --------------------------

	.type		.nv.reservedSmem.offset0,@object
	.size		.nv.reservedSmem.offset0,0x4
